	.headerflags	@"EF_CUDA_TEXMODE_UNIFIED EF_CUDA_64BIT_ADDRESS EF_CUDA_ACCELERATORS EF_CUDA_SM90 EF_CUDA_VIRTUAL_SM(EF_CUDA_SM90)"
	.elftype	@"ET_EXEC"


//--------------------- .nv.info                  --------------------------
	.section	.nv.info,"",@"SHT_CUDA_INFO"
	.align	4


	//----- nvinfo : EIATTR_REGCOUNT
	.align		4
        /*0000*/ 	.byte	0x04, 0x2f
        /*0002*/ 	.short	(.L_3 - .L_2)
	.align		4
.L_2:
        /*0004*/ 	.word	index@(triton_poi_fused__native_batch_norm_legit_no_training_add_2)
        /*0008*/ 	.word	0x00000020


	//----- nvinfo : EIATTR_MIN_STACK_SIZE
	.align		4
.L_3:
        /*000c*/ 	.byte	0x04, 0x12
        /*000e*/ 	.short	(.L_5 - .L_4)
	.align		4
.L_4:
        /*0010*/ 	.word	index@(triton_poi_fused__native_batch_norm_legit_no_training_add_2)
        /*0014*/ 	.word	0x00000000


	//----- nvinfo : EIATTR_FRAME_SIZE
	.align		4
.L_5:
        /*0018*/ 	.byte	0x04, 0x11
        /*001a*/ 	.short	(.L_7 - .L_6)
	.align		4
.L_6:
        /*001c*/ 	.word	index@(triton_poi_fused__native_batch_norm_legit_no_training_add_2)
        /*0020*/ 	.word	0x00000000


	//----- nvinfo : EIATTR_MIN_STACK_SIZE
	.align		4
.L_7:
        /*0024*/ 	.byte	0x04, 0x12
        /*0026*/ 	.short	(.L_9 - .L_8)
	.align		4
.L_8:
        /*0028*/ 	.word	index@(triton_poi_fused__native_batch_norm_legit_no_training_add_2)
        /*002c*/ 	.word	0x00000000
.L_9:


//--------------------- .nv.info.triton_poi_fused__native_batch_norm_legit_no_training_add_2 --------------------------
	.section	.nv.info.triton_poi_fused__native_batch_norm_legit_no_training_add_2,"",@"SHT_CUDA_INFO"
	.sectionflags	@""
	.align	4


	//----- nvinfo : EIATTR_CUDA_API_VERSION
	.align		4
        /*0000*/ 	.byte	0x04, 0x37
        /*0002*/ 	.short	(.L_11 - .L_10)
.L_10:
        /*0004*/ 	.word	0x0000007c


	//----- nvinfo : EIATTR_KPARAM_INFO
	.align		4
.L_11:
        /*0008*/ 	.byte	0x04, 0x17
        /*000a*/ 	.short	(.L_13 - .L_12)
.L_12:
        /*000c*/ 	.word	0x00000000
        /*0010*/ 	.short	0x0008
        /*0012*/ 	.short	0x003c
        /*0014*/ 	.byte	0x00, 0xf0, 0x11, 0x00


	//----- nvinfo : EIATTR_KPARAM_INFO
	.align		4
.L_13:
        /*0018*/ 	.byte	0x04, 0x17
        /*001a*/ 	.short	(.L_15 - .L_14)
.L_14:
        /*001c*/ 	.word	0x00000000
        /*0020*/ 	.short	0x0007
        /*0022*/ 	.short	0x0038
        /*0024*/ 	.byte	0x00, 0xf0, 0x11, 0x00


	//----- nvinfo : EIATTR_KPARAM_INFO
	.align		4
.L_15:
        /*0028*/ 	.byte	0x04, 0x17
        /*002a*/ 	.short	(.L_17 - .L_16)
.L_16:
        /*002c*/ 	.word	0x00000000
        /*0030*/ 	.short	0x0006
        /*0032*/ 	.short	0x0030
        /*0034*/ 	.byte	0x00, 0xf4, 0x21, 0x00


	//----- nvinfo : EIATTR_KPARAM_INFO
	.align		4
.L_17:
        /*0038*/ 	.byte	0x04, 0x17
        /*003a*/ 	.short	(.L_19 - .L_18)
.L_18:
        /*003c*/ 	.word	0x00000000
        /*0040*/ 	.short	0x0005
        /*0042*/ 	.short	0x0028
        /*0044*/ 	.byte	0x00, 0xf4, 0x21, 0x00


	//----- nvinfo : EIATTR_KPARAM_INFO
	.align		4
.L_19:
        /*0048*/ 	.byte	0x04, 0x17
        /*004a*/ 	.short	(.L_21 - .L_20)
.L_20:
        /*004c*/ 	.word	0x00000000
        /*0050*/ 	.short	0x0004
        /*0052*/ 	.short	0x0020
        /*0054*/ 	.byte	0x00, 0xf4, 0x21, 0x00


	//----- nvinfo : EIATTR_KPARAM_INFO
	.align		4
.L_21:
        /*0058*/ 	.byte	0x04, 0x17
        /*005a*/ 	.short	(.L_23 - .L_22)
.L_22:
        /*005c*/ 	.word	0x00000000
        /*0060*/ 	.short	0x0003
        /*0062*/ 	.short	0x0018
        /*0064*/ 	.byte	0x00, 0xf4, 0x21, 0x00


	//----- nvinfo : EIATTR_KPARAM_INFO
	.align		4
.L_23:
        /*0068*/ 	.byte	0x04, 0x17
        /*006a*/ 	.short	(.L_25 - .L_24)
.L_24:
        /*006c*/ 	.word	0x00000000
        /*0070*/ 	.short	0x0002
        /*0072*/ 	.short	0x0010
        /*0074*/ 	.byte	0x00, 0xf4, 0x21, 0x00


	//----- nvinfo : EIATTR_KPARAM_INFO
	.align		4
.L_25:
        /*0078*/ 	.byte	0x04, 0x17
        /*007a*/ 	.short	(.L_27 - .L_26)
.L_26:
        /*007c*/ 	.word	0x00000000
        /*0080*/ 	.short	0x0001
        /*0082*/ 	.short	0x0008
        /*0084*/ 	.byte	0x00, 0xf4, 0x21, 0x00


	//----- nvinfo : EIATTR_KPARAM_INFO
	.align		4
.L_27:
        /*0088*/ 	.byte	0x04, 0x17
        /*008a*/ 	.short	(.L_29 - .L_28)
.L_28:
        /*008c*/ 	.word	0x00000000
        /*0090*/ 	.short	0x0000
        /*0092*/ 	.short	0x0000
        /*0094*/ 	.byte	0x00, 0xf4, 0x21, 0x00


	//----- nvinfo : EIATTR_SPARSE_MMA_MASK
	.align		4
.L_29:
        /*0098*/ 	.byte	0x03, 0x50
        /*009a*/ 	.short	0x0000


	//----- nvinfo : EIATTR_MAXREG_COUNT
	.align		4
        /*009c*/ 	.byte	0x03, 0x1b
        /*009e*/ 	.short	0x00ff


	//----- nvinfo : EIATTR_EXIT_INSTR_OFFSETS
	.align		4
        /*00a0*/ 	.byte	0x04, 0x1c
        /*00a2*/ 	.short	(.L_31 - .L_30)


	//   ....[0]....
.L_30:
        /*00a4*/ 	.word	0x00000c70


	//   ....[1]....
        /*00a8*/ 	.word	0x00000cc0


	//----- nvinfo : EIATTR_REQNTID
	.align		4
.L_31:
        /*00ac*/ 	.byte	0x04, 0x10
        /*00ae*/ 	.short	(.L_33 - .L_32)
.L_32:
        /*00b0*/ 	.word	0x00000080
        /*00b4*/ 	.word	0x00000001
        /*00b8*/ 	.word	0x00000001


	//----- nvinfo : EIATTR_CBANK_PARAM_SIZE
	.align		4
.L_33:
        /*00bc*/ 	.byte	0x03, 0x19
        /*00be*/ 	.short	0x0040


	//----- nvinfo : EIATTR_PARAM_CBANK
	.align		4
        /*00c0*/ 	.byte	0x04, 0x0a
        /*00c2*/ 	.short	(.L_35 - .L_34)
	.align		4
.L_34:
        /*00c4*/ 	.word	index@(.nv.constant0.triton_poi_fused__native_batch_norm_legit_no_training_add_2)
        /*00c8*/ 	.short	0x0210
        /*00ca*/ 	.short	0x0040


	//----- nvinfo : EIATTR_SW_WAR
	.align		4
.L_35:
        /*00cc*/ 	.byte	0x04, 0x36
        /*00ce*/ 	.short	(.L_37 - .L_36)
.L_36:
        /*00d0*/ 	.word	0x00000008
.L_37:


//--------------------- .nv.callgraph             --------------------------
	.section	.nv.callgraph,"",@"SHT_CUDA_CALLGRAPH"
	.align	4
	.sectionentsize	8
	.align		4
        /*0000*/ 	.word	0x00000000
	.align		4
        /*0004*/ 	.word	0xffffffff
	.align		4
        /*0008*/ 	.word	0x00000000
	.align		4
        /*000c*/ 	.word	0xfffffffe
	.align		4
        /*0010*/ 	.word	0x00000000
	.align		4
        /*0014*/ 	.word	0xfffffffd
	.align		4
        /*0018*/ 	.word	0x00000000
	.align		4
        /*001c*/ 	.word	0xfffffffc


//--------------------- .nv.constant4             --------------------------
	.section	.nv.constant4,"a",@progbits
	.align	8
	.align		8
.nv.constant4:
        /*0000*/ 	.dword	_$_str
	.align		8
        /*0008*/ 	.dword	_$_str_$_2


//--------------------- .text.triton_poi_fused__native_batch_norm_legit_no_training_add_2 --------------------------
	.section	.text.triton_poi_fused__native_batch_norm_legit_no_training_add_2,"ax",@progbits
	.sectionflags	@"SHF_BARRIERS=1"
	.align	128
        .global         triton_poi_fused__native_batch_norm_legit_no_training_add_2
        .type           triton_poi_fused__native_batch_norm_legit_no_training_add_2,@function
        .size           triton_poi_fused__native_batch_norm_legit_no_training_add_2,(.L_x_1 - triton_poi_fused__native_batch_norm_legit_no_training_add_2)
        .other          triton_poi_fused__native_batch_norm_legit_no_training_add_2,@"STO_CUDA_ENTRY STV_DEFAULT"
triton_poi_fused__native_batch_norm_legit_no_training_add_2:
.text.triton_poi_fused__native_batch_norm_legit_no_training_add_2:
[----:B------:R-:W0:Y:S01]  /*0000*/  LDC R1, c[0x0][0x28] ;  /* 0x00000a00ff017b82 */ /* 0x000e220000000800 */
[----:B------:R-:W1:Y:S07]  /*0010*/  S2R R5, SR_CTAID.X ;  /* 0x0000000000057919 */ /* 0x000e6e0000002500 */
[----:B------:R-:W2:Y:S01]  /*0020*/  LDC.64 R18, c[0x0][0x210] ;  /* 0x00008400ff127b82 */ /* 0x000ea20000000a00 */
[----:B------:R-:W-:Y:S02]  /*0030*/  CS2R R8, SRZ ;  /* 0x0000000000087805 */ /* 0x000fe4000001ff00 */
[----:B------:R-:W-:Y:S01]  /*0040*/  CS2R R10, SRZ ;  /* 0x00000000000a7805 */ /* 0x000fe2000001ff00 */
[----:B------:R-:W3:Y:S01]  /*0050*/  S2R R2, SR_TID.X ;  /* 0x0000000000027919 */ /* 0x000ee20000002100 */
[----:B------:R-:W-:Y:S01]  /*0060*/  ULDC.64 UR6, c[0x0][0x208] ;  /* 0x0000820000067ab9 */ /* 0x000fe20000000a00 */
[----:B------:R-:W4:Y:S01]  /*0070*/  S2R R3, SR_CTAID.Y ;  /* 0x0000000000037919 */ /* 0x000f220000002600 */
[----:B-1----:R-:W-:Y:S01]  /*0080*/  IMAD.SHL.U32 R5, R5, 0x80, RZ ;  /* 0x0000008005057824 */ /* 0x002fe200078e00ff */
[----:B---3--:R-:W-:Y:S01]  /*0090*/  SHF.R.U32.HI R7, RZ, 0x5, R2 ;  /* 0x00000005ff077819 */ /* 0x008fe20000011602 */
[----:B------:R-:W-:Y:S01]  /*00a0*/  IMAD.SHL.U32 R0, R2, 0x4, RZ ;  /* 0x0000000402007824 */ /* 0x000fe200078e00ff */
[----:B----4-:R-:W-:-:S02]  /*00b0*/  SHF.L.U32 R4, R3, 0x3, RZ ;  /* 0x0000000303047819 */ /* 0x010fc400000006ff */
[----:B------:R-:W-:Y:S02]  /*00c0*/  SGXT.U32 R7, R7, 0x2 ;  /* 0x000000020707781a */ /* 0x000fe40000000000 */
[----:B------:R-:W-:Y:S02]  /*00d0*/  LOP3.LUT R6, R5, 0x7c, R0, 0xf8, !PT ;  /* 0x0000007c05067812 */ /* 0x000fe400078ef800 */
[----:B------:R-:W-:Y:S02]  /*00e0*/  LOP3.LUT R16, R4, R7, RZ, 0xfc, !PT ;  /* 0x0000000704107212 */ /* 0x000fe400078efcff */
[----:B------:R-:W-:Y:S02]  /*00f0*/  ISETP.GE.AND P0, PT, R6, 0x60, PT ;  /* 0x000000600600780c */ /* 0x000fe40003f06270 */
[----:B------:R-:W-:Y:S01]  /*0100*/  LOP3.LUT R7, R4, 0x4, R7, 0xfe, !PT ;  /* 0x0000000404077812 */ /* 0x000fe200078efe07 */
[----:B------:R-:W-:-:S04]  /*0110*/  IMAD R16, R16, 0x60, R6 ;  /* 0x0000006010107824 */ /* 0x000fc800078e0206 */
[----:B--2---:R-:W-:-:S06]  /*0120*/  IMAD.WIDE R20, R16, 0x4, R18 ;  /* 0x0000000410147825 */ /* 0x004fcc00078e0212 */
[----:B------:R1:W2:Y:S01]  /*0130*/  @!P0 LDG.E.EL.128 R8, desc[UR6][R20.64] ;  /* 0x0000000614088981 */ /* 0x0002a2000c2e1d00 */
[----:B------:R-:W-:Y:S01]  /*0140*/  IMAD R7, R7, 0x60, R6 ;  /* 0x0000006007077824 */ /* 0x000fe200078e0206 */
[----:B------:R-:W-:Y:S02]  /*0150*/  CS2R R12, SRZ ;  /* 0x00000000000c7805 */ /* 0x000fe4000001ff00 */
[----:B------:R-:W-:Y:S01]  /*0160*/  CS2R R14, SRZ ;  /* 0x00000000000e7805 */ /* 0x000fe2000001ff00 */
[----:B------:R-:W-:Y:S01]  /*0170*/  IMAD.WIDE R22, R7, 0x4, R18 ;  /* 0x0000000407167825 */ /* 0x000fe200078e0212 */
[----:B------:R-:W3:Y:S04]  /*0180*/  S2UR UR5, SR_CgaCtaId ;  /* 0x00000000000579c3 */ /* 0x000ee80000008800 */
[----:B------:R4:W5:Y:S01]  /*0190*/  @!P0 LDG.E.EL.128 R12, desc[UR6][R22.64] ;  /* 0x00000006160c8981 */ /* 0x000962000c2e1d00 */
[----:B------:R-:W-:Y:S01]  /*01a0*/  SHF.R.U32.HI R17, RZ, 0x7, R0 ;  /* 0x00000007ff117819 */ /* 0x000fe20000011600 */
[----:B------:R-:W-:Y:S01]  /*01b0*/  UMOV UR4, 0x400 ;  /* 0x0000040000047882 */ /* 0x000fe20000000000 */
[----:B------:R-:W-:Y:S01]  /*01c0*/  LOP3.LUT R6, R0, 0x1fc, RZ, 0xc0, !PT ;  /* 0x000001fc00067812 */ /* 0x000fe200078ec0ff */
[----:B------:R-:W4:Y:S01]  /*01d0*/  LDC.64 R18, c[0x0][0x220] ;  /* 0x00008800ff127b82 */ /* 0x000f220000000a00 */
[----:B------:R-:W-:-:S04]  /*01e0*/  SGXT.U32 R17, R17, 0x2 ;  /* 0x000000021111781a */ /* 0x000fc80000000000 */
[----:B-1----:R-:W-:Y:S01]  /*01f0*/  LOP3.LUT R20, R17, 0x1fc, R0, 0xf8, !PT ;  /* 0x000001fc11147812 */ /* 0x002fe200078ef800 */
[----:B---3--:R-:W-:-:S06]  /*0200*/  UPRMT UR4, UR5, 0x654, UR4 ;  /* 0x0000065405047896 */ /* 0x008fcc0008000004 */
[----:B------:R-:W-:Y:S02]  /*0210*/  LEA R17, R17, UR4, 0x2 ;  /* 0x0000000411117c11 */ /* 0x000fe4000f8e10ff */
[----:B------:R-:W-:Y:S02]  /*0220*/  LEA R27, R20, UR4, 0x2 ;  /* 0x00000004141b7c11 */ /* 0x000fe4000f8e10ff */
[----:B------:R-:W-:Y:S01]  /*0230*/  LOP3.LUT R20, R5, 0x7f, R2, 0xf8, !PT ;  /* 0x0000007f05147812 */ /* 0x000fe200078ef802 */
[----:B------:R-:W-:Y:S01]  /*0240*/  IMAD R26, R6, 0x4, R17 ;  /* 0x00000004061a7824 */ /* 0x000fe200078e0211 */
[----:B------:R-:W-:Y:S02]  /*0250*/  LOP3.LUT R6, R2, 0x7f, RZ, 0xc0, !PT ;  /* 0x0000007f02067812 */ /* 0x000fe400078ec0ff */
[C---:B------:R-:W-:Y:S01]  /*0260*/  ISETP.GE.AND P1, PT, R20.reuse, 0x60, PT ;  /* 0x000000601400780c */ /* 0x040fe20003f26270 */
[----:B0---4-:R-:W-:Y:S01]  /*0270*/  IMAD.WIDE R18, R20, 0x4, R18 ;  /* 0x0000000414127825 */ /* 0x011fe200078e0212 */
[----:B------:R-:W-:Y:S01]  /*0280*/  LEA R6, R6, UR4, 0x2 ;  /* 0x0000000406067c11 */ /* 0x000fe2000f8e10ff */
[----:B--2---:R-:W-:Y:S04]  /*0290*/  STS [R27], R8 ;  /* 0x000000081b007388 */ /* 0x004fe80000000800 */
[----:B------:R0:W-:Y:S04]  /*02a0*/  STS [R26+0x4], R9 ;  /* 0x000004091a007388 */ /* 0x0001e80000000800 */
[----:B------:R-:W-:Y:S04]  /*02b0*/  STS [R26+0x8], R10 ;  /* 0x0000080a1a007388 */ /* 0x000fe80000000800 */
[----:B------:R1:W-:Y:S01]  /*02c0*/  STS [R26+0xc], R11 ;  /* 0x00000c0b1a007388 */ /* 0x0003e20000000800 */
[----:B0-----:R-:W0:Y:S08]  /*02d0*/  LDC.64 R8, c[0x0][0x218] ;  /* 0x00008600ff087b82 */ /* 0x001e300000000a00 */
[----:B------:R-:W-:Y:S08]  /*02e0*/  BAR.SYNC.DEFER_BLOCKING 0x0 ;  /* 0x0000000000007b1d */ /* 0x000ff00000010000 */
[----:B-1----:R-:W1:Y:S01]  /*02f0*/  LDC.64 R10, c[0x0][0x230] ;  /* 0x00008c00ff0a7b82 */ /* 0x002e620000000a00 */
[----:B------:R-:W-:Y:S04]  /*0300*/  LDS R17, [R6] ;  /* 0x0000000006117984 */ /* 0x000fe80000000800 */
[----:B------:R-:W-:Y:S04]  /*0310*/  LDS R23, [R6+0x204] ;  /* 0x0002040006177984 */ /* 0x000fe80000000800 */
[----:B------:R-:W2:Y:S04]  /*0320*/  LDS R21, [R6+0x408] ;  /* 0x0004080006157984 */ /* 0x000ea80000000800 */
[----:B------:R-:W-:Y:S01]  /*0330*/  LDS R22, [R6+0x60c] ;  /* 0x00060c0006167984 */ /* 0x000fe20000000800 */
[----:B------:R-:W-:Y:S06]  /*0340*/  BAR.SYNC.DEFER_BLOCKING 0x0 ;  /* 0x0000000000007b1d */ /* 0x000fec0000010000 */
[----:B-----5:R3:W-:Y:S04]  /*0350*/  STS [R27], R12 ;  /* 0x0000000c1b007388 */ /* 0x0207e80000000800 */
[----:B------:R-:W-:Y:S04]  /*0360*/  STS [R26+0x4], R13 ;  /* 0x0000040d1a007388 */ /* 0x000fe80000000800 */
[----:B------:R4:W-:Y:S01]  /*0370*/  STS [R26+0x8], R14 ;  /* 0x0000080e1a007388 */ /* 0x0009e20000000800 */
[----:B---3--:R-:W-:-:S03]  /*0380*/  HFMA2.MMA R12, -RZ, RZ, 0, 0 ;  /* 0x00000000ff0c7435 */ /* 0x008fc600000001ff */
[----:B------:R-:W-:Y:S01]  /*0390*/  STS [R26+0xc], R15 ;  /* 0x00000c0f1a007388 */ /* 0x000fe20000000800 */
[----:B------:R-:W-:Y:S06]  /*03a0*/  BAR.SYNC.DEFER_BLOCKING 0x0 ;  /* 0x0000000000007b1d */ /* 0x000fec0000010000 */
[----:B------:R3:W5:Y:S01]  /*03b0*/  @!P1 LDG.E.EL R12, desc[UR6][R18.64] ;  /* 0x00000006120c9981 */ /* 0x000762000c2e1900 */
[----:B----4-:R-:W-:Y:S02]  /*03c0*/  IMAD.MOV.U32 R14, RZ, RZ, RZ ;  /* 0x000000ffff0e7224 */ /* 0x010fe400078e00ff */
[C---:B0-----:R-:W-:Y:S01]  /*03d0*/  IMAD.WIDE R24, R20.reuse, 0x4, R8 ;  /* 0x0000000414187825 */ /* 0x041fe200078e0208 */
[----:B------:R-:W0:Y:S01]  /*03e0*/  LDS R29, [R6] ;  /* 0x00000000061d7984 */ /* 0x000e220000000800 */
[----:B------:R-:W4:Y:S03]  /*03f0*/  LDC.64 R8, c[0x0][0x228] ;  /* 0x00008a00ff087b82 */ /* 0x000f260000000a00 */
[----:B------:R2:W5:Y:S01]  /*0400*/  @!P1 LDG.E.EL R14, desc[UR6][R24.64] ;  /* 0x00000006180e9981 */ /* 0x000562000c2e1900 */
[----:B-1----:R-:W-:Y:S01]  /*0410*/  IMAD.WIDE R10, R20, 0x4, R10 ;  /* 0x00000004140a7825 */ /* 0x002fe200078e020a */
[----:B---3--:R-:W-:-:S02]  /*0420*/  MOV R19, RZ ;  /* 0x000000ff00137202 */ /* 0x008fc40000000f00 */
[----:B------:R-:W1:Y:S04]  /*0430*/  LDS R27, [R6+0x204] ;  /* 0x00020400061b7984 */ /* 0x000e680000000800 */
[----:B------:R-:W-:Y:S04]  /*0440*/  LDS R15, [R6+0x60c] ;  /* 0x00060c00060f7984 */ /* 0x000fe80000000800 */
[----:B--2---:R-:W2:Y:S01]  /*0450*/  LDS R25, [R6+0x408] ;  /* 0x0004080006197984 */ /* 0x004ea20000000800 */
[----:B----4-:R-:W-:-:S04]  /*0460*/  IMAD.WIDE R8, R20, 0x4, R8 ;  /* 0x0000000414087825 */ /* 0x010fc800078e0208 */
[----:B------:R-:W-:Y:S01]  /*0470*/  IMAD.MOV.U32 R20, RZ, RZ, RZ ;  /* 0x000000ffff147224 */ /* 0x000fe200078e00ff */
[----:B------:R3:W4:Y:S05]  /*0480*/  @!P1 LDG.E.EL R19, desc[UR6][R8.64] ;  /* 0x0000000608139981 */ /* 0x00072a000c2e1900 */
[----:B------:R0:W4:Y:S01]  /*0490*/  @!P1 LDG.E.EL R20, desc[UR6][R10.64] ;  /* 0x000000060a149981 */ /* 0x000122000c2e1900 */
[----:B---3--:R-:W-:Y:S01]  /*04a0*/  HFMA2.MMA R9, -RZ, RZ, 1.625, 0 ;  /* 0x3e800000ff097435 */ /* 0x008fe200000001ff */
[----:B-----5:R-:W-:-:S04]  /*04b0*/  FADD R12, R12, 9.9999997473787516356e-06 ;  /* 0x3727c5ac0c0c7421 */ /* 0x020fc80000000000 */
[----:B------:R3:W5:Y:S02]  /*04c0*/  MUFU.SQRT R28, R12 ;  /* 0x0000000c001c7308 */ /* 0x0007640000002000 */
[----:B---3--:R-:W3:Y:S01]  /*04d0*/  LDC.64 R12, c[0x0][0x238] ;  /* 0x00008e00ff0c7b82 */ /* 0x008ee20000000a00 */
[C---:B-----5:R-:W-:Y:S02]  /*04e0*/  FSETP.GT.AND P1, PT, R28.reuse, 8.50705917302346158658e+37, PT ;  /* 0x7e8000001c00780b */ /* 0x060fe40003f24000 */
[----:B------:R-:W-:-:S11]  /*04f0*/  FSETP.GEU.AND P2, PT, R28, 1.175494350822287508e-38, PT ;  /* 0x008000001c00780b */ /* 0x000fd60003f4e000 */
[----:B------:R-:W-:-:S04]  /*0500*/  @P1 FMUL R28, R28, 0.25 ;  /* 0x3e8000001c1c1820 */ /* 0x000fc80000400000 */
[----:B------:R-:W-:-:S06]  /*0510*/  @!P2 FMUL R28, R28, 16777216 ;  /* 0x4b8000001c1ca820 */ /* 0x000fcc0000400000 */
[----:B------:R-:W5:Y:S01]  /*0520*/  MUFU.RCP R28, R28 ;  /* 0x0000001c001c7308 */ /* 0x000f620000001000 */
[----:B------:R-:W-:Y:S01]  /*0530*/  FSEL R9, R9, 1, P1 ;  /* 0x3f80000009097808 */ /* 0x000fe20000800000 */
[----:B------:R-:W-:-:S04]  /*0540*/  FADD R21, R21, -R14 ;  /* 0x8000000e15157221 */ /* 0x000fc80000000000 */
[----:B------:R-:W-:Y:S01]  /*0550*/  @!P2 FMUL R9, R9, 16777216 ;  /* 0x4b8000000909a820 */ /* 0x000fe20000400000 */
[--C-:B0-----:R-:W-:Y:S01]  /*0560*/  FADD R11, R23, -R14.reuse ;  /* 0x8000000e170b7221 */ /* 0x101fe20000000000 */
[--C-:B------:R-:W-:Y:S01]  /*0570*/  FADD R17, R17, -R14.reuse ;  /* 0x8000000e11117221 */ /* 0x100fe20000000000 */
[--C-:B------:R-:W-:Y:S01]  /*0580*/  FADD R29, R29, -R14.reuse ;  /* 0x8000000e1d1d7221 */ /* 0x100fe20000000000 */
[--C-:B-1----:R-:W-:Y:S01]  /*0590*/  FADD R27, R27, -R14.reuse ;  /* 0x8000000e1b1b7221 */ /* 0x102fe20000000000 */
[--C-:B--2---:R-:W-:Y:S01]  /*05a0*/  FADD R23, R25, -R14.reuse ;  /* 0x8000000e19177221 */ /* 0x104fe20000000000 */
[--C-:B------:R-:W-:Y:S01]  /*05b0*/  FADD R15, R15, -R14.reuse ;  /* 0x8000000e0f0f7221 */ /* 0x100fe20000000000 */
[----:B-----5:R-:W-:Y:S01]  /*05c0*/  FMUL R8, R28, R9 ;  /* 0x000000091c087220 */ /* 0x020fe20000400000 */
[----:B------:R-:W-:-:S03]  /*05d0*/  FADD R9, R22, -R14 ;  /* 0x8000000e16097221 */ /* 0x000fc60000000000 */
[-C--:B------:R-:W-:Y:S01]  /*05e0*/  FMUL R18, R17, R8.reuse ;  /* 0x0000000811127220 */ /* 0x080fe20000400000 */
[-C--:B------:R-:W-:Y:S01]  /*05f0*/  FMUL R25, R21, R8.reuse ;  /* 0x0000000815197220 */ /* 0x080fe20000400000 */
[-C--:B------:R-:W-:Y:S01]  /*0600*/  FMUL R26, R11, R8.reuse ;  /* 0x000000080b1a7220 */ /* 0x080fe20000400000 */
[-C--:B------:R-:W-:Y:S01]  /*0610*/  FMUL R22, R9, R8.reuse ;  /* 0x0000000809167220 */ /* 0x080fe20000400000 */
[-C--:B------:R-:W-:Y:S01]  /*0620*/  FMUL R21, R29, R8.reuse ;  /* 0x000000081d157220 */ /* 0x080fe20000400000 */
[-C--:B------:R-:W-:Y:S01]  /*0630*/  FMUL R24, R27, R8.reuse ;  /* 0x000000081b187220 */ /* 0x080fe20000400000 */
[-C--:B------:R-:W-:Y:S01]  /*0640*/  FMUL R23, R23, R8.reuse ;  /* 0x0000000817177220 */ /* 0x080fe20000400000 */
[----:B------:R-:W-:Y:S01]  /*0650*/  FMUL R17, R15, R8 ;  /* 0x000000080f117220 */ /* 0x000fe20000400000 */
[----:B------:R-:W-:Y:S02]  /*0660*/  CS2R R8, SRZ ;  /* 0x0000000000087805 */ /* 0x000fe4000001ff00 */
[----:B------:R-:W-:Y:S01]  /*0670*/  CS2R R10, SRZ ;  /* 0x00000000000a7805 */ /* 0x000fe2000001ff00 */
[----:B---3--:R-:W-:-:S04]  /*0680*/  IMAD.WIDE R14, R16, 0x4, R12 ;  /* 0x00000004100e7825 */ /* 0x008fc800078e020c */
[----:B------:R-:W-:Y:S01]  /*0690*/  IMAD.WIDE R28, R7, 0x4, R12 ;  /* 0x00000004071c7825 */ /* 0x000fe200078e020c */
[----:B------:R0:W2:Y:S01]  /*06a0*/  @!P0 LDG.E.EL.128 R8, desc[UR6][R14.64] ;  /* 0x000000060e088981 */ /* 0x0000a2000c2e1d00 */
[----:B------:R-:W-:Y:S02]  /*06b0*/  CS2R R12, SRZ ;  /* 0x00000000000c7805 */ /* 0x000fe4000001ff00 */
[----:B0-----:R-:W-:-:S06]  /*06c0*/  CS2R R14, SRZ ;  /* 0x00000000000e7805 */ /* 0x001fcc000001ff00 */
[----:B------:R0:W3:Y:S01]  /*06d0*/  @!P0 LDG.E.EL.128 R12, desc[UR6][R28.64] ;  /* 0x000000061c0c8981 */ /* 0x0000e2000c2e1d00 */
[----:B------:R-:W1:Y:S01]  /*06e0*/  S2R R7, SR_TID.X ;  /* 0x0000000000077919 */ /* 0x000e620000002100 */
[-CC-:B----4-:R-:W-:Y:S01]  /*06f0*/  FFMA R18, R18, R19.reuse, R20.reuse ;  /* 0x0000001312127223 */ /* 0x190fe20000000014 */
[----:B------:R-:W-:Y:S01]  /*0700*/  BAR.SYNC.DEFER_BLOCKING 0x0 ;  /* 0x0000000000007b1d */ /* 0x000fe20000010000 */
[-CC-:B------:R-:W-:Y:S01]  /*0710*/  FFMA R27, R26, R19.reuse, R20.reuse ;  /* 0x000000131a1b7223 */ /* 0x180fe20000000014 */
[-CC-:B------:R-:W-:Y:S01]  /*0720*/  FFMA R25, R25, R19.reuse, R20.reuse ;  /* 0x0000001319197223 */ /* 0x180fe20000000014 */
[-CC-:B------:R-:W-:Y:S01]  /*0730*/  FFMA R22, R22, R19.reuse, R20.reuse ;  /* 0x0000001316167223 */ /* 0x180fe20000000014 */
[-CC-:B------:R-:W-:Y:S01]  /*0740*/  FFMA R21, R21, R19.reuse, R20.reuse ;  /* 0x0000001315157223 */ /* 0x180fe20000000014 */
[-CC-:B------:R-:W-:Y:S01]  /*0750*/  FFMA R24, R24, R19.reuse, R20.reuse ;  /* 0x0000001318187223 */ /* 0x180fe20000000014 */
[-CC-:B------:R-:W-:Y:S01]  /*0760*/  FFMA R23, R23, R19.reuse, R20.reuse ;  /* 0x0000001317177223 */ /* 0x180fe20000000014 */
[----:B------:R-:W-:Y:S01]  /*0770*/  FFMA R19, R17, R19, R20 ;  /* 0x0000001311137223 */ /* 0x000fe20000000014 */
[----:B------:R-:W-:Y:S04]  /*0780*/  STS [R6], R18 ;  /* 0x0000001206007388 */ /* 0x000fe80000000800 */
[----:B------:R4:W-:Y:S01]  /*0790*/  STS [R6+0x204], R27 ;  /* 0x0002041b06007388 */ /* 0x0009e20000000800 */
[----:B-1----:R-:W-:-:S03]  /*07a0*/  IMAD.SHL.U32 R7, R7, 0x4, RZ ;  /* 0x0000000407077824 */ /* 0x002fc600078e00ff */
[----:B------:R-:W-:Y:S04]  /*07b0*/  STS [R6+0x408], R25 ;  /* 0x0004081906007388 */ /* 0x000fe80000000800 */
[----:B------:R-:W-:Y:S01]  /*07c0*/  STS [R6+0x60c], R22 ;  /* 0x00060c1606007388 */ /* 0x000fe20000000800 */
[----:B------:R-:W-:-:S04]  /*07d0*/  SHF.R.U32.HI R20, RZ, 0x7, R7 ;  /* 0x00000007ff147819 */ /* 0x000fc80000011607 */
[----:B------:R-:W-:Y:S02]  /*07e0*/  SGXT.U32 R20, R20, 0x2 ;  /* 0x000000021414781a */ /* 0x000fe40000000000 */
[----:B------:R-:W-:Y:S02]  /*07f0*/  LOP3.LUT R16, R7, 0x1fc, RZ, 0xc0, !PT ;  /* 0x000001fc07107812 */ /* 0x000fe400078ec0ff */
[----:B------:R-:W-:Y:S02]  /*0800*/  LOP3.LUT R17, R20, 0x1fc, R7, 0xf8, !PT ;  /* 0x000001fc14117812 */ /* 0x000fe400078ef807 */
[----:B------:R-:W-:Y:S02]  /*0810*/  LEA R7, R20, UR4, 0x2 ;  /* 0x0000000414077c11 */ /* 0x000fe4000f8e10ff */
[----:B------:R-:W-:Y:S01]  /*0820*/  LEA R17, R17, UR4, 0x2 ;  /* 0x0000000411117c11 */ /* 0x000fe2000f8e10ff */
[----:B------:R-:W-:Y:S01]  /*0830*/  BAR.SYNC.DEFER_BLOCKING 0x0 ;  /* 0x0000000000007b1d */ /* 0x000fe20000010000 */
[----:B0-----:R-:W-:-:S05]  /*0840*/  LEA R28, R16, R7, 0x2 ;  /* 0x00000007101c7211 */ /* 0x001fca00078e10ff */
[----:B------:R-:W2:Y:S04]  /*0850*/  LDS R29, [R17] ;  /* 0x00000000111d7984 */ /* 0x000ea80000000800 */
[----:B------:R-:W0:Y:S04]  /*0860*/  LDS R18, [R28+0x4] ;  /* 0x000004001c127984 */ /* 0x000e280000000800 */
[----:B------:R-:W1:Y:S04]  /*0870*/  LDS R7, [R28+0x8] ;  /* 0x000008001c077984 */ /* 0x000e680000000800 */
[----:B------:R-:W5:Y:S01]  /*0880*/  LDS R20, [R28+0xc] ;  /* 0x00000c001c147984 */ /* 0x000f620000000800 */
[----:B------:R-:W-:Y:S06]  /*0890*/  BAR.SYNC.DEFER_BLOCKING 0x0 ;  /* 0x0000000000007b1d */ /* 0x000fec0000010000 */
[----:B------:R0:W-:Y:S04]  /*08a0*/  STS [R6], R21 ;  /* 0x0000001506007388 */ /* 0x0001e80000000800 */
[----:B------:R-:W-:Y:S04]  /*08b0*/  STS [R6+0x204], R24 ;  /* 0x0002041806007388 */ /* 0x000fe80000000800 */
[----:B------:R-:W-:Y:S04]  /*08c0*/  STS [R6+0x408], R23 ;  /* 0x0004081706007388 */ /* 0x000fe80000000800 */
[----:B------:R0:W-:Y:S01]  /*08d0*/  STS [R6+0x60c], R19 ;  /* 0x00060c1306007388 */ /* 0x0001e20000000800 */
[----:B------:R-:W-:Y:S06]  /*08e0*/  BAR.SYNC.DEFER_BLOCKING 0x0 ;  /* 0x0000000000007b1d */ /* 0x000fec0000010000 */
[----:B------:R-:W3:Y:S04]  /*08f0*/  LDS R25, [R17] ;  /* 0x0000000011197984 */ /* 0x000ee80000000800 */
[----:B------:R-:W1:Y:S04]  /*0900*/  LDS R22, [R28+0x4] ;  /* 0x000004001c167984 */ /* 0x000e680000000800 */
[----:B------:R-:W1:Y:S04]  /*0910*/  LDS R17, [R28+0x8] ;  /* 0x000008001c117984 */ /* 0x000e680000000800 */
[----:B------:R-:W1:Y:S01]  /*0920*/  LDS R26, [R28+0xc] ;  /* 0x00000c001c1a7984 */ /* 0x000e620000000800 */
[----:B----4-:R-:W-:Y:S01]  /*0930*/  IMAD.SHL.U32 R27, R2, 0x20, RZ ;  /* 0x00000020021b7824 */ /* 0x010fe200078e00ff */
[----:B0-----:R-:W-:-:S04]  /*0940*/  SHF.R.U32.HI R21, RZ, 0x5, R2 ;  /* 0x00000005ff157819 */ /* 0x001fc80000011602 */
[----:B------:R-:W-:Y:S02]  /*0950*/  SGXT.U32 R21, R21, 0x2 ;  /* 0x000000021515781a */ /* 0x000fe40000000000 */
[----:B------:R-:W-:-:S04]  /*0960*/  LOP3.LUT R27, R27, 0x3e0, RZ, 0xc0, !PT ;  /* 0x000003e01b1b7812 */ /* 0x000fc800078ec0ff */
[C---:B------:R-:W-:Y:S02]  /*0970*/  LOP3.LUT R21, R27.reuse, R21, RZ, 0xfc, !PT ;  /* 0x000000151b157212 */ /* 0x040fe400078efcff */
[----:B------:R-:W-:-:S04]  /*0980*/  LEA R6, R27, UR4, 0x1 ;  /* 0x000000041b067c11 */ /* 0x000fc8000f8e08ff */
[----:B------:R-:W-:Y:S02]  /*0990*/  LEA R19, R21, R6, 0x2 ;  /* 0x0000000615137211 */ /* 0x000fe400078e10ff */
[----:B------:R-:W-:Y:S02]  /*09a0*/  SHF.R.S32.HI R3, RZ, 0x1c, R3 ;  /* 0x0000001cff037819 */ /* 0x000fe40000011403 */
[----:B------:R-:W-:Y:S02]  /*09b0*/  LOP3.LUT R0, R4, 0x4, R0, 0xf8, !PT ;  /* 0x0000000404007812 */ /* 0x000fe400078ef800 */
[----:B------:R-:W-:-:S04]  /*09c0*/  SGXT R3, R3, 0x1 ;  /* 0x000000010303781a */ /* 0x000fc80000000200 */
[----:B------:R-:W-:Y:S01]  /*09d0*/  LEA.HI R3, R3, R0, RZ, 0xc ;  /* 0x0000000003037211 */ /* 0x000fe200078f60ff */
[----:B--2---:R-:W-:Y:S01]  /*09e0*/  FADD R8, R29, R8 ;  /* 0x000000081d087221 */ /* 0x004fe20000000000 */
[----:B------:R-:W-:Y:S01]  /*09f0*/  BAR.SYNC.DEFER_BLOCKING 0x0 ;  /* 0x0000000000007b1d */ /* 0x000fe20000010000 */
[----:B------:R-:W-:Y:S01]  /*0a00*/  FADD R18, R18, R9 ;  /* 0x0000000912127221 */ /* 0x000fe20000000000 */
[----:B-1----:R-:W-:Y:S01]  /*0a10*/  FADD R6, R7, R10 ;  /* 0x0000000a07067221 */ /* 0x002fe20000000000 */
[----:B-----5:R-:W-:Y:S01]  /*0a20*/  FADD R20, R20, R11 ;  /* 0x0000000b14147221 */ /* 0x020fe20000000000 */
[----:B---3--:R-:W-:Y:S01]  /*0a30*/  FADD R24, R25, R12 ;  /* 0x0000000c19187221 */ /* 0x008fe20000000000 */
[----:B------:R-:W-:Y:S01]  /*0a40*/  FADD R22, R22, R13 ;  /* 0x0000000d16167221 */ /* 0x000fe20000000000 */
[----:B------:R-:W-:Y:S01]  /*0a50*/  FADD R14, R17, R14 ;  /* 0x0000000e110e7221 */ /* 0x000fe20000000000 */
[----:B------:R-:W-:Y:S01]  /*0a60*/  FADD R26, R26, R15 ;  /* 0x0000000f1a1a7221 */ /* 0x000fe20000000000 */
[----:B------:R-:W-:Y:S01]  /*0a70*/  IMAD.SHL.U32 R12, R2, 0x8, RZ ;  /* 0x00000008020c7824 */ /* 0x000fe200078e00ff */
[----:B------:R-:W-:Y:S04]  /*0a80*/  STS [R19], R8 ;  /* 0x0000000813007388 */ /* 0x000fe80000000800 */
[----:B------:R-:W-:Y:S04]  /*0a90*/  STS [R19+0x30], R18 ;  /* 0x0000301213007388 */ /* 0x000fe80000000800 */
[----:B------:R0:W-:Y:S04]  /*0aa0*/  STS [R19+0x60], R6 ;  /* 0x0000600613007388 */ /* 0x0001e80000000800 */
[----:B------:R-:W-:Y:S04]  /*0ab0*/  STS [R19+0x90], R20 ;  /* 0x0000901413007388 */ /* 0x000fe80000000800 */
[----:B------:R-:W-:Y:S04]  /*0ac0*/  STS [R19+0x10], R24 ;  /* 0x0000101813007388 */ /* 0x000fe80000000800 */
[----:B------:R-:W-:Y:S04]  /*0ad0*/  STS [R19+0x40], R22 ;  /* 0x0000401613007388 */ /* 0x000fe80000000800 */
[----:B------:R-:W-:Y:S04]  /*0ae0*/  STS [R19+0x70], R14 ;  /* 0x0000700e13007388 */ /* 0x000fe80000000800 */
[----:B------:R-:W-:Y:S01]  /*0af0*/  STS [R19+0xa0], R26 ;  /* 0x0000a01a13007388 */ /* 0x000fe20000000800 */
[----:B------:R-:W-:-:S04]  /*0b00*/  LOP3.LUT R7, R12, 0x3f0, RZ, 0xc0, !PT ;  /* 0x000003f00c077812 */ /* 0x000fc800078ec0ff */
[----:B------:R-:W-:-:S05]  /*0b10*/  IADD3 R7, R7, UR4, RZ ;  /* 0x0000000407077c10 */ /* 0x000fca000fffe0ff */
[----:B------:R-:W-:Y:S01]  /*0b20*/  IMAD R9, R16, 0x4, R7 ;  /* 0x0000000410097824 */ /* 0x000fe200078e0207 */
[----:B------:R-:W-:Y:S01]  /*0b30*/  BAR.SYNC.DEFER_BLOCKING 0x0 ;  /* 0x0000000000007b1d */ /* 0x000fe20000010000 */
[----:B------:R-:W-:Y:S02]  /*0b40*/  SHF.R.U32.HI R2, RZ, 0x1, R2 ;  /* 0x00000001ff027819 */ /* 0x000fe40000011602 */
[----:B------:R-:W-:-:S05]  /*0b50*/  LOP3.LUT R13, R3, 0xfffff000, RZ, 0xc0, !PT ;  /* 0xfffff000030d7812 */ /* 0x000fca00078ec0ff */
[----:B0-----:R-:W0:Y:S01]  /*0b60*/  LDC.64 R6, c[0x0][0x240] ;  /* 0x00009000ff067b82 */ /* 0x001e220000000a00 */
[----:B------:R-:W-:Y:S01]  /*0b70*/  SGXT.U32 R2, R2, 0x6 ;  /* 0x000000060202781a */ /* 0x000fe20000000000 */
[----:B------:R-:W1:Y:S01]  /*0b80*/  LDS.128 R8, [R9] ;  /* 0x0000000009087984 */ /* 0x000e620000000c00 */
[----:B------:R-:W-:Y:S02]  /*0b90*/  IADD3 R0, R0, -R13, RZ ;  /* 0x8000000d00007210 */ /* 0x000fe40007ffe0ff */
[----:B------:R-:W-:Y:S02]  /*0ba0*/  SHF.R.S32.HI R3, RZ, 0xc, R3 ;  /* 0x0000000cff037819 */ /* 0x000fe40000011403 */
[----:B------:R-:W-:-:S03]  /*0bb0*/  LOP3.LUT R2, R2, R5, RZ, 0xfc, !PT ;  /* 0x0000000502027212 */ /* 0x000fc600078efcff */
[----:B------:R-:W-:Y:S01]  /*0bc0*/  IMAD R5, R3, 0x60000, R0 ;  /* 0x0006000003057824 */ /* 0x000fe200078e0200 */
[C---:B------:R-:W-:Y:S02]  /*0bd0*/  LOP3.LUT R0, R2.reuse, 0x40, RZ, 0xfc, !PT ;  /* 0x0000004002007812 */ /* 0x040fe400078efcff */
[----:B------:R-:W-:Y:S02]  /*0be0*/  ISETP.GE.AND P0, PT, R2, 0x60, PT ;  /* 0x000000600200780c */ /* 0x000fe40003f06270 */
[----:B------:R-:W-:Y:S01]  /*0bf0*/  ISETP.GE.AND P1, PT, R0, 0x60, PT ;  /* 0x000000600000780c */ /* 0x000fe20003f26270 */
[----:B------:R-:W-:Y:S01]  /*0c00*/  IMAD R3, R2, 0x1000, R5 ;  /* 0x0000100002037824 */ /* 0x000fe200078e0205 */
[----:B------:R-:W-:-:S03]  /*0c10*/  LOP3.LUT R12, R12, 0x400, RZ, 0xfc, !PT ;  /* 0x000004000c0c7812 */ /* 0x000fc600078efcff */
[----:B0-----:R-:W-:Y:S01]  /*0c20*/  IMAD.WIDE R2, R3, 0x4, R6 ;  /* 0x0000000403027825 */ /* 0x001fe200078e0206 */
[----:B------:R-:W-:-:S04]  /*0c30*/  LOP3.LUT R12, R12, 0x7f0, RZ, 0xc0, !PT ;  /* 0x000007f00c0c7812 */ /* 0x000fc800078ec0ff */
[----:B------:R-:W-:-:S05]  /*0c40*/  IADD3 R13, R12, UR4, RZ ;  /* 0x000000040c0d7c10 */ /* 0x000fca000fffe0ff */
[----:B------:R-:W-:Y:S01]  /*0c50*/  IMAD R13, R16, 0x4, R13 ;  /* 0x00000004100d7824 */ /* 0x000fe200078e020d */
[----:B-1----:R0:W-:Y:S02]  /*0c60*/  @!P0 STG.E.128 desc[UR6][R2.64], R8 ;  /* 0x0000000802008986 */ /* 0x0021e4000c101d06 */
[----:B0-----:R-:W-:Y:S05]  /*0c70*/  @P1 EXIT ;  /* 0x000000000000194d */ /* 0x001fea0003800000 */
[----:B------:R-:W0:Y:S01]  /*0c80*/  LDS.128 R12, [R13+0x800] ;  /* 0x000800000d0c7984 */ /* 0x000e220000000c00 */
[----:B------:R-:W-:-:S05]  /*0c90*/  LEA R5, R0, R5, 0xc ;  /* 0x0000000500057211 */ /* 0x000fca00078e60ff */
[----:B------:R-:W-:-:S05]  /*0ca0*/  IMAD.WIDE R6, R5, 0x4, R6 ;  /* 0x0000000405067825 */ /* 0x000fca00078e0206 */
[----:B0-----:R-:W-:Y:S01]  /*0cb0*/  STG.E.128 desc[UR6][R6.64], R12 ;  /* 0x0000000c06007986 */ /* 0x001fe2000c101d06 */
[----:B------:R-:W-:Y:S05]  /*0cc0*/  EXIT ;  /* 0x000000000000794d */ /* 0x000fea0003800000 */
.L_x_0:
[----:B------:R-:W-:-:S00]  /*0cd0*/  BRA `(.L_x_0) ;  /* 0xfffffffc00fc7947 */ /* 0x000fc0000383ffff */
[----:B------:R-:W-:-:S00]  /*0ce0*/  NOP ;  /* 0x0000000000007918 */ /* 0x000fc00000000000 */
        /* <DEDUP_REMOVED lines=9> */
.L_x_1:


//--------------------- .nv.global.init           --------------------------
	.section	.nv.global.init,"aw",@progbits
.nv.global.init:
	.type		_$_str,@object
	.size		_$_str,(_$_str_$_2 - _$_str)
_$_str:
        /*0000*/ 	.byte	0x5f, 0x5f, 0x43, 0x55, 0x44, 0x41, 0x5f, 0x46, 0x54, 0x5a, 0x00
	.type		_$_str_$_2,@object
	.size		_$_str_$_2,(.L_1 - _$_str_$_2)
_$_str_$_2:
        /*000b*/ 	.byte	0x5f, 0x5f, 0x43, 0x55, 0x44, 0x41, 0x5f, 0x50, 0x52, 0x45, 0x43, 0x5f, 0x53, 0x51, 0x52, 0x54
        /*001b*/ 	.byte	0x00
.L_1:


//--------------------- .nv.shared.triton_poi_fused__native_batch_norm_legit_no_training_add_2 --------------------------
	.section	.nv.shared.triton_poi_fused__native_batch_norm_legit_no_training_add_2,"aw",@nobits
	.sectionflags	@""
	.align	16
	.zero		1024


//--------------------- .nv.constant0.triton_poi_fused__native_batch_norm_legit_no_training_add_2 --------------------------
	.section	.nv.constant0.triton_poi_fused__native_batch_norm_legit_no_training_add_2,"a",@progbits
	.sectionflags	@""
	.align	4
.nv.constant0.triton_poi_fused__native_batch_norm_legit_no_training_add_2:
	.zero		592
